//
// Generated by NVIDIA NVVM Compiler
//
// Compiler Build ID: CL-36424714
// Cuda compilation tools, release 13.0, V13.0.88
// Based on NVVM 20.0.0
//

.version 9.0
.target sm_100
.address_size 64

	// .globl	_Z5bcasti
.extern .func  (.param .b32 func_retval0) vprintf
(
	.param .b64 vprintf_param_0,
	.param .b64 vprintf_param_1
)
;
.global .align 1 .b8 $str[19] = {116, 104, 114, 101, 97, 100, 32, 37, 100, 32, 102, 97, 105, 108, 101, 100, 46, 10};
.global .align 1 .b8 $str$1[20] = {116, 104, 114, 101, 97, 100, 32, 37, 100, 32, 118, 97, 108, 117, 101, 32, 37, 100, 10};

.visible .entry _Z5bcasti(
	.param .u32 _Z5bcasti_param_0
)
{
	.local .align 8 .b8 	__local_depot0[8];
	.reg .b64 	%SP;
	.reg .b64 	%SPL;
	.reg .pred 	%p<3>;
	.reg .b32 	%r<9>;
	.reg .b64 	%rd<9>;

	mov.u64 	%SPL, __local_depot0;
	cvta.local.u64 	%SP, %SPL;
	ld.param.u32 	%r2, [_Z5bcasti_param_0];
	add.u64 	%rd2, %SP, 0;
	add.u64 	%rd1, %SPL, 0;
	shfl.sync.idx.b32	%r1|%p1, %r2, 0, 31, -1;
	setp.eq.s32 	%p2, %r1, %r2;
	@%p2 bra 	$L__BB0_2;
	mov.u32 	%r3, %tid.x;
	st.local.u32 	[%rd1], %r3;
	mov.u64 	%rd3, $str;
	cvta.global.u64 	%rd4, %rd3;
	{ // callseq 0, 0
	.param .b64 param0;
	st.param.b64 	[param0], %rd4;
	.param .b64 param1;
	st.param.b64 	[param1], %rd2;
	.param .b32 retval0;
	call.uni (retval0), 
	vprintf, 
	(
	param0, 
	param1
	);
	ld.param.b32 	%r4, [retval0];
	} // callseq 0
$L__BB0_2:
	mov.u32 	%r6, %tid.x;
	st.local.v2.u32 	[%rd1], {%r6, %r1};
	mov.u64 	%rd6, $str$1;
	cvta.global.u64 	%rd7, %rd6;
	{ // callseq 1, 0
	.param .b64 param0;
	st.param.b64 	[param0], %rd7;
	.param .b64 param1;
	st.param.b64 	[param1], %rd2;
	.param .b32 retval0;
	call.uni (retval0), 
	vprintf, 
	(
	param0, 
	param1
	);
	ld.param.b32 	%r7, [retval0];
	} // callseq 1
	ret;

}


// ===== COMPILED SASS (sm_100) =====

	.target	sm_100

	.elftype	@"ET_EXEC"


//--------------------- .note.nv.tkinfo           --------------------------
	.section	.note.nv.tkinfo,"",@"SHT_NOTE"
	.sectionflags	@"SHF_NOTE_NV_TKINFO"
	.tkinfo
        /*0018*/ 	.word	0x00000002
        /*0030*/ 	.string	""
        /*0030*/ 	.string	"ptxas"
        /*0030*/ 	.string	"Cuda compilation tools, release 13.0, V13.0.88"
        /*0030*/ 	.string	"Build cuda_13.0.r13.0/compiler.36424714_0"
        /*0030*/ 	.string	"-arch sm_100 -m 64 "



//--------------------- .note.nv.cuinfo           --------------------------
	.section	.note.nv.cuinfo,"",@"SHT_NOTE"
	.sectionflags	@"SHF_NOTE_NV_CUINFO"
        /*0018*/ 	.short	0x0002
        /*001a*/ 	.short	0x0064
        /*001c*/ 	.short	0x0082
	.zero		2


//--------------------- .nv.info                  --------------------------
	.section	.nv.info,"",@"SHT_CUDA_INFO"
	.align	4


	//----- nvinfo : EIATTR_REGCOUNT
	.align		4
        /*0000*/ 	.byte	0x04, 0x2f
        /*0002*/ 	.short	(.L_3 - .L_2)
	.align		4
.L_2:
        /*0004*/ 	.word	index@(_Z5bcasti)
        /*0008*/ 	.word	0x00000018


	//----- nvinfo : EIATTR_FRAME_SIZE
	.align		4
.L_3:
        /*000c*/ 	.byte	0x04, 0x11
        /*000e*/ 	.short	(.L_5 - .L_4)
	.align		4
.L_4:
        /*0010*/ 	.word	index@(_Z5bcasti)
        /*0014*/ 	.word	0x00000008


	//----- nvinfo : EIATTR_MIN_STACK_SIZE
	.align		4
.L_5:
        /*0018*/ 	.byte	0x04, 0x12
        /*001a*/ 	.short	(.L_7 - .L_6)
	.align		4
.L_6:
        /*001c*/ 	.word	index@(_Z5bcasti)
        /*0020*/ 	.word	0x00000008
.L_7:


//--------------------- .nv.compat                --------------------------
	.section	.nv.compat,"",@"SHT_CUDA_COMPAT_INFO"
	.align	4
        /*0000*/ 	.byte	0x02, 0x09, 0x00, 0x00, 0x02, 0x02, 0x01, 0x00, 0x02, 0x05, 0x05, 0x00, 0x03, 0x07, 0x01, 0x01
        /*0010*/ 	.byte	0x02, 0x03, 0x00, 0x00, 0x02, 0x06, 0x01, 0x00, 0x04, 0x0b, 0x08, 0x00, 0x09, 0x00, 0x00, 0x00
        /*0020*/ 	.byte	0x00, 0x00, 0x00, 0x00


//--------------------- .nv.info._Z5bcasti        --------------------------
	.section	.nv.info._Z5bcasti,"",@"SHT_CUDA_INFO"
	.sectionflags	@""
	.align	4


	//----- nvinfo : EIATTR_CUDA_API_VERSION
	.align		4
        /*0000*/ 	.byte	0x04, 0x37
        /*0002*/ 	.short	(.L_9 - .L_8)
.L_8:
        /*0004*/ 	.word	0x00000082


	//----- nvinfo : EIATTR_KPARAM_INFO
	.align		4
.L_9:
        /*0008*/ 	.byte	0x04, 0x17
        /*000a*/ 	.short	(.L_11 - .L_10)
.L_10:
        /*000c*/ 	.word	0x00000000
        /*0010*/ 	.short	0x0000
        /*0012*/ 	.short	0x0000
        /*0014*/ 	.byte	0x00, 0xf0, 0x11, 0x00


	//----- nvinfo : EIATTR_SPARSE_MMA_MASK
	.align		4
.L_11:
        /*0018*/ 	.byte	0x03, 0x50
        /*001a*/ 	.short	0x0000


	//----- nvinfo : EIATTR_MAXREG_COUNT
	.align		4
        /*001c*/ 	.byte	0x03, 0x1b
        /*001e*/ 	.short	0x00ff


	//----- nvinfo : EIATTR_EXTERNS
	.align		4
        /*0020*/ 	.byte	0x04, 0x0f
        /*0022*/ 	.short	(.L_13 - .L_12)


	//   ....[0]....
	.align		4
.L_12:
        /*0024*/ 	.word	index@(vprintf)


	//----- nvinfo : EIATTR_MERCURY_ISA_VERSION
	.align		4
.L_13:
        /*0028*/ 	.byte	0x03, 0x5f
        /*002a*/ 	.short	0x0101


	//----- nvinfo : EIATTR_VRC_CTA_INIT_COUNT
	.align		4
        /*002c*/ 	.byte	0x02, 0x4a
	.zero		1
	.zero		1


	//----- nvinfo : EIATTR_SYSCALL_OFFSETS
	.align		4
        /*0030*/ 	.byte	0x04, 0x46
        /*0032*/ 	.short	(.L_15 - .L_14)


	//   ....[0]....
.L_14:
        /*0034*/ 	.word	0x000000f0


	//----- nvinfo : EIATTR_EXIT_INSTR_OFFSETS
	.align		4
.L_15:
        /*0038*/ 	.byte	0x04, 0x1c
        /*003a*/ 	.short	(.L_17 - .L_16)


	//   ....[0]....
.L_16:
        /*003c*/ 	.word	0x00000100


	//----- nvinfo : EIATTR_CBANK_PARAM_SIZE
	.align		4
.L_17:
        /*0040*/ 	.byte	0x03, 0x19
        /*0042*/ 	.short	0x0004


	//----- nvinfo : EIATTR_PARAM_CBANK
	.align		4
        /*0044*/ 	.byte	0x04, 0x0a
        /*0046*/ 	.short	(.L_19 - .L_18)
	.align		4
.L_18:
        /*0048*/ 	.word	index@(.nv.constant0._Z5bcasti)
        /*004c*/ 	.short	0x0380
        /*004e*/ 	.short	0x0004


	//----- nvinfo : EIATTR_SW_WAR
	.align		4
.L_19:
        /*0050*/ 	.byte	0x04, 0x36
        /*0052*/ 	.short	(.L_21 - .L_20)
.L_20:
        /*0054*/ 	.word	0x00000008
.L_21:


//--------------------- .nv.callgraph             --------------------------
	.section	.nv.callgraph,"",@"SHT_CUDA_CALLGRAPH"
	.align	4
	.sectionentsize	8
	.align		4
        /*0000*/ 	.word	0x00000000
	.align		4
        /*0004*/ 	.word	0xffffffff
	.align		4
        /*0008*/ 	.word	index@(_Z5bcasti)
	.align		4
        /*000c*/ 	.word	index@(vprintf)
	.align		4
        /*0010*/ 	.word	0x00000000
	.align		4
        /*0014*/ 	.word	0xfffffffe
	.align		4
        /*0018*/ 	.word	0x00000000
	.align		4
        /*001c*/ 	.word	0xfffffffd
	.align		4
        /*0020*/ 	.word	0x00000000
	.align		4
        /*0024*/ 	.word	0xfffffffc


//--------------------- .nv.constant4             --------------------------
	.section	.nv.constant4,"a",@progbits
	.align	8
	.align		8
.nv.constant4:
        /*0000*/ 	.dword	vprintf
	.align		8
        /*0008*/ 	.dword	$str
	.align		8
        /*0010*/ 	.dword	$str$1


//--------------------- .text._Z5bcasti           --------------------------
	.section	.text._Z5bcasti,"ax",@progbits
	.align	128
        .global         _Z5bcasti
        .type           _Z5bcasti,@function
        .size           _Z5bcasti,(.L_x_2 - _Z5bcasti)
        .other          _Z5bcasti,@"STO_CUDA_ENTRY STV_DEFAULT"
_Z5bcasti:
.text._Z5bcasti:
[----:B------:R-:W0:Y:S01]  /*0000*/  LDC R1, c[0x0][0x37c] ;  /* 0x0000df00ff017b82 */ /* 0x000e220000000800 */
[----:B------:R-:W1:Y:S07]  /*0010*/  S2R R2, SR_TID.X ;  /* 0x0000000000027919 */ /* 0x000e6e0000002100 */
[----:B------:R-:W1:Y:S01]  /*0020*/  LDC R3, c[0x0][0x380] ;  /* 0x0000e000ff037b82 */ /* 0x000e620000000800 */
[----:B0-----:R-:W-:Y:S01]  /*0030*/  VIADD R1, R1, 0xfffffff8 ;  /* 0xfffffff801017836 */ /* 0x001fe20000000000 */
[----:B------:R-:W-:Y:S01]  /*0040*/  MOV R0, 0x0 ;  /* 0x0000000000007802 */ /* 0x000fe20000000f00 */
[----:B------:R-:W0:Y:S01]  /*0050*/  LDCU UR4, c[0x0][0x2f8] ;  /* 0x00005f00ff0477ac */ /* 0x000e220008000800 */
[----:B------:R-:W2:Y:S04]  /*0060*/  LDCU UR5, c[0x0][0x2fc] ;  /* 0x00005f80ff0577ac */ /* 0x000ea80008000800 */
[----:B------:R3:W4:Y:S01]  /*0070*/  LDC.64 R8, c[0x4][R0] ;  /* 0x0100000000087b82 */ /* 0x0007220000000a00 */
[----:B------:R-:W5:Y:S01]  /*0080*/  LDCU.64 UR6, c[0x4][0x10] ;  /* 0x01000200ff0677ac */ /* 0x000f620008000a00 */
[----:B0-----:R-:W-:-:S05]  /*0090*/  IADD3 R6, P0, PT, R1, UR4, RZ ;  /* 0x0000000401067c10 */ /* 0x001fca000ff1e0ff */
[----:B--2---:R-:W-:Y:S01]  /*00a0*/  IMAD.X R7, RZ, RZ, UR5, P0 ;  /* 0x00000005ff077e24 */ /* 0x004fe200080e06ff */
[----:B-----5:R-:W-:Y:S01]  /*00b0*/  MOV R4, UR6 ;  /* 0x0000000600047c02 */ /* 0x020fe20008000f00 */
[----:B------:R-:W-:Y:S01]  /*00c0*/  IMAD.U32 R5, RZ, RZ, UR7 ;  /* 0x00000007ff057e24 */ /* 0x000fe2000f8e00ff */
[----:B-1----:R3:W-:Y:S06]  /*00d0*/  STL.64 [R1], R2 ;  /* 0x0000000201007387 */ /* 0x0027ec0000100a00 */
[----:B------:R-:W-:-:S07]  /*00e0*/  LEPC R20, `(.L_x_0) ;  /* 0x000000001014794e */ /* 0x000fce0000000000 */
[----:B---34-:R-:W-:Y:S05]  /*00f0*/  CALL.ABS.NOINC R8 ;  /* 0x0000000008007343 */ /* 0x018fea0003c00000 */
.L_x_0:
[----:B------:R-:W-:Y:S05]  /*0100*/  EXIT ;  /* 0x000000000000794d */ /* 0x000fea0003800000 */
.L_x_1:
[----:B------:R-:W-:-:S00]  /*0110*/  BRA `(.L_x_1) ;  /* 0xfffffffc00fc7947 */ /* 0x000fc0000383ffff */
[----:B------:R-:W-:-:S00]  /*0120*/  NOP ;  /* 0x0000000000007918 */ /* 0x000fc00000000000 */
        /* <DEDUP_REMOVED lines=13> */
.L_x_2:


//--------------------- .nv.global.init           --------------------------
	.section	.nv.global.init,"aw",@progbits
.nv.global.init:
	.type		$str,@object
	.size		$str,($str$1 - $str)
$str:
        /*0000*/ 	.byte	0x74, 0x68, 0x72, 0x65, 0x61, 0x64, 0x20, 0x25, 0x64, 0x20, 0x66, 0x61, 0x69, 0x6c, 0x65, 0x64
        /*0010*/ 	.byte	0x2e, 0x0a, 0x00
	.type		$str$1,@object
	.size		$str$1,(.L_1 - $str$1)
$str$1:
        /*0013*/ 	.byte	0x74, 0x68, 0x72, 0x65, 0x61, 0x64, 0x20, 0x25, 0x64, 0x20, 0x76, 0x61, 0x6c, 0x75, 0x65, 0x20
        /*0023*/ 	.byte	0x25, 0x64, 0x0a, 0x00
.L_1:


//--------------------- .nv.shared.reserved.0     --------------------------
	.section	.nv.shared.reserved.0,"aw",@nobits
	.weak		__nv_reservedSMEM_offset_0_alias
	.size		__nv_reservedSMEM_offset_0_alias, 0, 64
	.other		__nv_reservedSMEM_offset_0_alias,@"STO_CUDA_RESERVED_SHARED STV_DEFAULT"
__nv_reservedSMEM_offset_0_alias:
	.zero		0
	.zero		64


//--------------------- .nv.constant0._Z5bcasti   --------------------------
	.section	.nv.constant0._Z5bcasti,"a",@progbits
	.sectionflags	@""
	.align	4
.nv.constant0._Z5bcasti:
	.zero		900


//--------------------- SYMBOLS --------------------------

	.type		.nv.reservedSmem.offset0,@object
	.size		.nv.reservedSmem.offset0,0x4
	.type		vprintf,@function
